//
// Generated by NVIDIA NVVM Compiler
//
// Compiler Build ID: CL-36424714
// Cuda compilation tools, release 13.0, V13.0.88
// Based on NVVM 20.0.0
//

.version 9.0
.target sm_100
.address_size 64

	// .globl	default_function_kernel

.visible .entry default_function_kernel(
	.param .u64 .ptr .align 1 default_function_kernel_param_0,
	.param .u64 .ptr .align 1 default_function_kernel_param_1
)
.maxntid 32
{
	.reg .pred 	%p<2>;
	.reg .b32 	%r<8>;
	.reg .b32 	%f<3>;
	.reg .b64 	%rd<8>;

	ld.param.u64 	%rd1, [default_function_kernel_param_0];
	ld.param.u64 	%rd2, [default_function_kernel_param_1];
	mov.u32 	%r1, %ctaid.x;
	shl.b32 	%r3, %r1, 3;
	mov.u32 	%r2, %tid.x;
	shr.u32 	%r4, %r2, 2;
	or.b32  	%r5, %r3, %r4;
	setp.gt.u32 	%p1, %r5, 474;
	@%p1 bra 	$L__BB0_2;
	cvta.to.global.u64 	%rd3, %rd2;
	cvta.to.global.u64 	%rd4, %rd1;
	shl.b32 	%r6, %r1, 5;
	or.b32  	%r7, %r6, %r2;
	mul.wide.u32 	%rd5, %r7, 4;
	add.s64 	%rd6, %rd3, %rd5;
	ld.global.nc.f32 	%f1, [%rd6];
	cvt.rmi.f32.f32 	%f2, %f1;
	add.s64 	%rd7, %rd4, %rd5;
	st.global.f32 	[%rd7], %f2;
$L__BB0_2:
	ret;

}


// ===== COMPILED SASS (sm_100) =====

	.target	sm_100

	.elftype	@"ET_EXEC"


//--------------------- .note.nv.tkinfo           --------------------------
	.section	.note.nv.tkinfo,"",@"SHT_NOTE"
	.sectionflags	@"SHF_NOTE_NV_TKINFO"
	.tkinfo
        /*0018*/ 	.word	0x00000002
        /*0030*/ 	.string	""
        /*0030*/ 	.string	"ptxas"
        /*0030*/ 	.string	"Cuda compilation tools, release 13.0, V13.0.88"
        /*0030*/ 	.string	"Build cuda_13.0.r13.0/compiler.36424714_0"
        /*0030*/ 	.string	"-arch sm_100 -m 64 "



//--------------------- .note.nv.cuinfo           --------------------------
	.section	.note.nv.cuinfo,"",@"SHT_NOTE"
	.sectionflags	@"SHF_NOTE_NV_CUINFO"
        /*0018*/ 	.short	0x0002
        /*001a*/ 	.short	0x0064
        /*001c*/ 	.short	0x0082
	.zero		2


//--------------------- .nv.info                  --------------------------
	.section	.nv.info,"",@"SHT_CUDA_INFO"
	.align	4


	//----- nvinfo : EIATTR_REGCOUNT
	.align		4
        /*0000*/ 	.byte	0x04, 0x2f
        /*0002*/ 	.short	(.L_1 - .L_0)
	.align		4
.L_0:
        /*0004*/ 	.word	index@(default_function_kernel)
        /*0008*/ 	.word	0x0000000c


	//----- nvinfo : EIATTR_FRAME_SIZE
	.align		4
.L_1:
        /*000c*/ 	.byte	0x04, 0x11
        /*000e*/ 	.short	(.L_3 - .L_2)
	.align		4
.L_2:
        /*0010*/ 	.word	index@(default_function_kernel)
        /*0014*/ 	.word	0x00000000


	//----- nvinfo : EIATTR_MIN_STACK_SIZE
	.align		4
.L_3:
        /*0018*/ 	.byte	0x04, 0x12
        /*001a*/ 	.short	(.L_5 - .L_4)
	.align		4
.L_4:
        /*001c*/ 	.word	index@(default_function_kernel)
        /*0020*/ 	.word	0x00000000
.L_5:


//--------------------- .nv.compat                --------------------------
	.section	.nv.compat,"",@"SHT_CUDA_COMPAT_INFO"
	.align	4
        /*0000*/ 	.byte	0x02, 0x09, 0x00, 0x00, 0x02, 0x02, 0x01, 0x00, 0x02, 0x05, 0x05, 0x00, 0x03, 0x07, 0x01, 0x01
        /*0010*/ 	.byte	0x02, 0x03, 0x00, 0x00, 0x02, 0x06, 0x01, 0x00, 0x04, 0x0b, 0x08, 0x00, 0x09, 0x00, 0x00, 0x00
        /*0020*/ 	.byte	0x00, 0x00, 0x00, 0x00


//--------------------- .nv.info.default_function_kernel --------------------------
	.section	.nv.info.default_function_kernel,"",@"SHT_CUDA_INFO"
	.sectionflags	@""
	.align	4


	//----- nvinfo : EIATTR_CUDA_API_VERSION
	.align		4
        /*0000*/ 	.byte	0x04, 0x37
        /*0002*/ 	.short	(.L_7 - .L_6)
.L_6:
        /*0004*/ 	.word	0x00000082


	//----- nvinfo : EIATTR_KPARAM_INFO
	.align		4
.L_7:
        /*0008*/ 	.byte	0x04, 0x17
        /*000a*/ 	.short	(.L_9 - .L_8)
.L_8:
        /*000c*/ 	.word	0x00000000
        /*0010*/ 	.short	0x0001
        /*0012*/ 	.short	0x0008
        /*0014*/ 	.byte	0x00, 0xf5, 0x21, 0x00


	//----- nvinfo : EIATTR_KPARAM_INFO
	.align		4
.L_9:
        /*0018*/ 	.byte	0x04, 0x17
        /*001a*/ 	.short	(.L_11 - .L_10)
.L_10:
        /*001c*/ 	.word	0x00000000
        /*0020*/ 	.short	0x0000
        /*0022*/ 	.short	0x0000
        /*0024*/ 	.byte	0x00, 0xf5, 0x21, 0x00


	//----- nvinfo : EIATTR_SPARSE_MMA_MASK
	.align		4
.L_11:
        /*0028*/ 	.byte	0x03, 0x50
        /*002a*/ 	.short	0x0000


	//----- nvinfo : EIATTR_MAXREG_COUNT
	.align		4
        /*002c*/ 	.byte	0x03, 0x1b
        /*002e*/ 	.short	0x00ff


	//----- nvinfo : EIATTR_MERCURY_ISA_VERSION
	.align		4
        /*0030*/ 	.byte	0x03, 0x5f
        /*0032*/ 	.short	0x0101


	//----- nvinfo : EIATTR_VRC_CTA_INIT_COUNT
	.align		4
        /*0034*/ 	.byte	0x02, 0x4a
	.zero		1
	.zero		1


	//----- nvinfo : EIATTR_EXIT_INSTR_OFFSETS
	.align		4
        /*0038*/ 	.byte	0x04, 0x1c
        /*003a*/ 	.short	(.L_13 - .L_12)


	//   ....[0]....
.L_12:
        /*003c*/ 	.word	0x00000070


	//   ....[1]....
        /*0040*/ 	.word	0x00000120


	//----- nvinfo : EIATTR_MAX_THREADS
	.align		4
.L_13:
        /*0044*/ 	.byte	0x04, 0x05
        /*0046*/ 	.short	(.L_15 - .L_14)
.L_14:
        /*0048*/ 	.word	0x00000020
        /*004c*/ 	.word	0x00000001
        /*0050*/ 	.word	0x00000001


	//----- nvinfo : EIATTR_CBANK_PARAM_SIZE
	.align		4
.L_15:
        /*0054*/ 	.byte	0x03, 0x19
        /*0056*/ 	.short	0x0010


	//----- nvinfo : EIATTR_PARAM_CBANK
	.align		4
        /*0058*/ 	.byte	0x04, 0x0a
        /*005a*/ 	.short	(.L_17 - .L_16)
	.align		4
.L_16:
        /*005c*/ 	.word	index@(.nv.constant0.default_function_kernel)
        /*0060*/ 	.short	0x0380
        /*0062*/ 	.short	0x0010


	//----- nvinfo : EIATTR_SW_WAR
	.align		4
.L_17:
        /*0064*/ 	.byte	0x04, 0x36
        /*0066*/ 	.short	(.L_19 - .L_18)
.L_18:
        /*0068*/ 	.word	0x00000008
.L_19:


//--------------------- .nv.callgraph             --------------------------
	.section	.nv.callgraph,"",@"SHT_CUDA_CALLGRAPH"
	.align	4
	.sectionentsize	8
	.align		4
        /*0000*/ 	.word	0x00000000
	.align		4
        /*0004*/ 	.word	0xffffffff
	.align		4
        /*0008*/ 	.word	0x00000000
	.align		4
        /*000c*/ 	.word	0xfffffffe
	.align		4
        /*0010*/ 	.word	0x00000000
	.align		4
        /*0014*/ 	.word	0xfffffffd
	.align		4
        /*0018*/ 	.word	0x00000000
	.align		4
        /*001c*/ 	.word	0xfffffffc


//--------------------- .text.default_function_kernel --------------------------
	.section	.text.default_function_kernel,"ax",@progbits
	.align	128
        .global         default_function_kernel
        .type           default_function_kernel,@function
        .size           default_function_kernel,(.L_x_1 - default_function_kernel)
        .other          default_function_kernel,@"STO_CUDA_ENTRY STV_DEFAULT"
default_function_kernel:
.text.default_function_kernel:
[----:B------:R-:W-:Y:S01]  /*0000*/  LDC R1, c[0x0][0x37c] ;  /* 0x0000df00ff017b82 */ /* 0x000fe20000000800 */
[----:B------:R-:W0:Y:S07]  /*0010*/  S2R R7, SR_TID.X ;  /* 0x0000000000077919 */ /* 0x000e2e0000002100 */
[----:B------:R-:W1:Y:S02]  /*0020*/  S2UR UR5, SR_CTAID.X ;  /* 0x00000000000579c3 */ /* 0x000e640000002500 */
[----:B-1----:R-:W-:Y:S01]  /*0030*/  USHF.L.U32 UR4, UR5, 0x3, URZ ;  /* 0x0000000305047899 */ /* 0x002fe200080006ff */
[----:B0-----:R-:W-:-:S05]  /*0040*/  SHF.R.U32.HI R0, RZ, 0x2, R7 ;  /* 0x00000002ff007819 */ /* 0x001fca0000011607 */
[----:B------:R-:W-:-:S04]  /*0050*/  LOP3.LUT R0, R0, UR4, RZ, 0xfc, !PT ;  /* 0x0000000400007c12 */ /* 0x000fc8000f8efcff */
[----:B------:R-:W-:-:S13]  /*0060*/  ISETP.GT.U32.AND P0, PT, R0, 0x1da, PT ;  /* 0x000001da0000780c */ /* 0x000fda0003f04070 */
[----:B------:R-:W-:Y:S05]  /*0070*/  @P0 EXIT ;  /* 0x000000000000094d */ /* 0x000fea0003800000 */
[----:B------:R-:W0:Y:S01]  /*0080*/  LDC.64 R2, c[0x0][0x388] ;  /* 0x0000e200ff027b82 */ /* 0x000e220000000a00 */
[----:B------:R-:W1:Y:S01]  /*0090*/  LDCU.64 UR6, c[0x0][0x358] ;  /* 0x00006b00ff0677ac */ /* 0x000e620008000a00 */
[----:B------:R-:W-:-:S06]  /*00a0*/  USHF.L.U32 UR4, UR5, 0x5, URZ ;  /* 0x0000000505047899 */ /* 0x000fcc00080006ff */
[----:B------:R-:W2:Y:S01]  /*00b0*/  LDC.64 R4, c[0x0][0x380] ;  /* 0x0000e000ff047b82 */ /* 0x000ea20000000a00 */
[----:B------:R-:W-:-:S05]  /*00c0*/  LOP3.LUT R7, R7, UR4, RZ, 0xfc, !PT ;  /* 0x0000000407077c12 */ /* 0x000fca000f8efcff */
[----:B0-----:R-:W-:-:S06]  /*00d0*/  IMAD.WIDE.U32 R2, R7, 0x4, R2 ;  /* 0x0000000407027825 */ /* 0x001fcc00078e0002 */
[----:B-1----:R-:W3:Y:S01]  /*00e0*/  LDG.E.CONSTANT R2, desc[UR6][R2.64] ;  /* 0x0000000602027981 */ /* 0x002ee2000c1e9900 */
[----:B--2---:R-:W-:Y:S01]  /*00f0*/  IMAD.WIDE.U32 R4, R7, 0x4, R4 ;  /* 0x0000000407047825 */ /* 0x004fe200078e0004 */
[----:B---3--:R-:W0:Y:S04]  /*0100*/  FRND.FLOOR R9, R2 ;  /* 0x0000000200097307 */ /* 0x008e280000205000 */
[----:B0-----:R-:W-:Y:S01]  /*0110*/  STG.E desc[UR6][R4.64], R9 ;  /* 0x0000000904007986 */ /* 0x001fe2000c101906 */
[----:B------:R-:W-:Y:S05]  /*0120*/  EXIT ;  /* 0x000000000000794d */ /* 0x000fea0003800000 */
.L_x_0:
[----:B------:R-:W-:-:S00]  /*0130*/  BRA `(.L_x_0) ;  /* 0xfffffffc00fc7947 */ /* 0x000fc0000383ffff */
[----:B------:R-:W-:-:S00]  /*0140*/  NOP ;  /* 0x0000000000007918 */ /* 0x000fc00000000000 */
        /* <DEDUP_REMOVED lines=11> */
.L_x_1:


//--------------------- .nv.shared.reserved.0     --------------------------
	.section	.nv.shared.reserved.0,"aw",@nobits
	.weak		__nv_reservedSMEM_offset_0_alias
	.size		__nv_reservedSMEM_offset_0_alias, 0, 64
	.other		__nv_reservedSMEM_offset_0_alias,@"STO_CUDA_RESERVED_SHARED STV_DEFAULT"
__nv_reservedSMEM_offset_0_alias:
	.zero		0
	.zero		64


//--------------------- .nv.constant0.default_function_kernel --------------------------
	.section	.nv.constant0.default_function_kernel,"a",@progbits
	.sectionflags	@""
	.align	4
.nv.constant0.default_function_kernel:
	.zero		912


//--------------------- SYMBOLS --------------------------

	.type		.nv.reservedSmem.offset0,@object
	.size		.nv.reservedSmem.offset0,0x4
